	.headerflags	@"EF_CUDA_TEXMODE_UNIFIED EF_CUDA_64BIT_ADDRESS EF_CUDA_ACCELERATORS EF_CUDA_SM90 EF_CUDA_VIRTUAL_SM(EF_CUDA_SM90)"
	.elftype	@"ET_EXEC"


//--------------------- .nv.info                  --------------------------
	.section	.nv.info,"",@"SHT_CUDA_INFO"
	.align	4


	//----- nvinfo : EIATTR_REGCOUNT
	.align		4
        /*0000*/ 	.byte	0x04, 0x2f
        /*0002*/ 	.short	(.L_3 - .L_2)
	.align		4
.L_2:
        /*0004*/ 	.word	index@(triton_poi_fused__native_batch_norm_legit_no_training_relu_8)
        /*0008*/ 	.word	0x00000028


	//----- nvinfo : EIATTR_MIN_STACK_SIZE
	.align		4
.L_3:
        /*000c*/ 	.byte	0x04, 0x12
        /*000e*/ 	.short	(.L_5 - .L_4)
	.align		4
.L_4:
        /*0010*/ 	.word	index@(triton_poi_fused__native_batch_norm_legit_no_training_relu_8)
        /*0014*/ 	.word	0x00000000


	//----- nvinfo : EIATTR_FRAME_SIZE
	.align		4
.L_5:
        /*0018*/ 	.byte	0x04, 0x11
        /*001a*/ 	.short	(.L_7 - .L_6)
	.align		4
.L_6:
        /*001c*/ 	.word	index@(triton_poi_fused__native_batch_norm_legit_no_training_relu_8)
        /*0020*/ 	.word	0x00000000


	//----- nvinfo : EIATTR_MIN_STACK_SIZE
	.align		4
.L_7:
        /*0024*/ 	.byte	0x04, 0x12
        /*0026*/ 	.short	(.L_9 - .L_8)
	.align		4
.L_8:
        /*0028*/ 	.word	index@(triton_poi_fused__native_batch_norm_legit_no_training_relu_8)
        /*002c*/ 	.word	0x00000000
.L_9:


//--------------------- .nv.info.triton_poi_fused__native_batch_norm_legit_no_training_relu_8 --------------------------
	.section	.nv.info.triton_poi_fused__native_batch_norm_legit_no_training_relu_8,"",@"SHT_CUDA_INFO"
	.sectionflags	@""
	.align	4


	//----- nvinfo : EIATTR_CUDA_API_VERSION
	.align		4
        /*0000*/ 	.byte	0x04, 0x37
        /*0002*/ 	.short	(.L_11 - .L_10)
.L_10:
        /*0004*/ 	.word	0x0000007c


	//----- nvinfo : EIATTR_KPARAM_INFO
	.align		4
.L_11:
        /*0008*/ 	.byte	0x04, 0x17
        /*000a*/ 	.short	(.L_13 - .L_12)
.L_12:
        /*000c*/ 	.word	0x00000000
        /*0010*/ 	.short	0x0007
        /*0012*/ 	.short	0x0034
        /*0014*/ 	.byte	0x00, 0xf0, 0x11, 0x00


	//----- nvinfo : EIATTR_KPARAM_INFO
	.align		4
.L_13:
        /*0018*/ 	.byte	0x04, 0x17
        /*001a*/ 	.short	(.L_15 - .L_14)
.L_14:
        /*001c*/ 	.word	0x00000000
        /*0020*/ 	.short	0x0006
        /*0022*/ 	.short	0x0030
        /*0024*/ 	.byte	0x00, 0xf0, 0x11, 0x00


	//----- nvinfo : EIATTR_KPARAM_INFO
	.align		4
.L_15:
        /*0028*/ 	.byte	0x04, 0x17
        /*002a*/ 	.short	(.L_17 - .L_16)
.L_16:
        /*002c*/ 	.word	0x00000000
        /*0030*/ 	.short	0x0005
        /*0032*/ 	.short	0x0028
        /*0034*/ 	.byte	0x00, 0xf4, 0x21, 0x00


	//----- nvinfo : EIATTR_KPARAM_INFO
	.align		4
.L_17:
        /*0038*/ 	.byte	0x04, 0x17
        /*003a*/ 	.short	(.L_19 - .L_18)
.L_18:
        /*003c*/ 	.word	0x00000000
        /*0040*/ 	.short	0x0004
        /*0042*/ 	.short	0x0020
        /*0044*/ 	.byte	0x00, 0xf4, 0x21, 0x00


	//----- nvinfo : EIATTR_KPARAM_INFO
	.align		4
.L_19:
        /*0048*/ 	.byte	0x04, 0x17
        /*004a*/ 	.short	(.L_21 - .L_20)
.L_20:
        /*004c*/ 	.word	0x00000000
        /*0050*/ 	.short	0x0003
        /*0052*/ 	.short	0x0018
        /*0054*/ 	.byte	0x00, 0xf4, 0x21, 0x00


	//----- nvinfo : EIATTR_KPARAM_INFO
	.align		4
.L_21:
        /*0058*/ 	.byte	0x04, 0x17
        /*005a*/ 	.short	(.L_23 - .L_22)
.L_22:
        /*005c*/ 	.word	0x00000000
        /*0060*/ 	.short	0x0002
        /*0062*/ 	.short	0x0010
        /*0064*/ 	.byte	0x00, 0xf4, 0x21, 0x00


	//----- nvinfo : EIATTR_KPARAM_INFO
	.align		4
.L_23:
        /*0068*/ 	.byte	0x04, 0x17
        /*006a*/ 	.short	(.L_25 - .L_24)
.L_24:
        /*006c*/ 	.word	0x00000000
        /*0070*/ 	.short	0x0001
        /*0072*/ 	.short	0x0008
        /*0074*/ 	.byte	0x00, 0xf4, 0x21, 0x00


	//----- nvinfo : EIATTR_KPARAM_INFO
	.align		4
.L_25:
        /*0078*/ 	.byte	0x04, 0x17
        /*007a*/ 	.short	(.L_27 - .L_26)
.L_26:
        /*007c*/ 	.word	0x00000000
        /*0080*/ 	.short	0x0000
        /*0082*/ 	.short	0x0000
        /*0084*/ 	.byte	0x00, 0xf4, 0x21, 0x00


	//----- nvinfo : EIATTR_SPARSE_MMA_MASK
	.align		4
.L_27:
        /*0088*/ 	.byte	0x03, 0x50
        /*008a*/ 	.short	0x0000


	//----- nvinfo : EIATTR_MAXREG_COUNT
	.align		4
        /*008c*/ 	.byte	0x03, 0x1b
        /*008e*/ 	.short	0x00ff


	//----- nvinfo : EIATTR_EXIT_INSTR_OFFSETS
	.align		4
        /*0090*/ 	.byte	0x04, 0x1c
        /*0092*/ 	.short	(.L_29 - .L_28)


	//   ....[0]....
.L_28:
        /*0094*/ 	.word	0x000019e0


	//   ....[1]....
        /*0098*/ 	.word	0x00001a20


	//----- nvinfo : EIATTR_REQNTID
	.align		4
.L_29:
        /*009c*/ 	.byte	0x04, 0x10
        /*009e*/ 	.short	(.L_31 - .L_30)
.L_30:
        /*00a0*/ 	.word	0x00000100
        /*00a4*/ 	.word	0x00000001
        /*00a8*/ 	.word	0x00000001


	//----- nvinfo : EIATTR_CBANK_PARAM_SIZE
	.align		4
.L_31:
        /*00ac*/ 	.byte	0x03, 0x19
        /*00ae*/ 	.short	0x0038


	//----- nvinfo : EIATTR_PARAM_CBANK
	.align		4
        /*00b0*/ 	.byte	0x04, 0x0a
        /*00b2*/ 	.short	(.L_33 - .L_32)
	.align		4
.L_32:
        /*00b4*/ 	.word	index@(.nv.constant0.triton_poi_fused__native_batch_norm_legit_no_training_relu_8)
        /*00b8*/ 	.short	0x0210
        /*00ba*/ 	.short	0x0038


	//----- nvinfo : EIATTR_SW_WAR
	.align		4
.L_33:
        /*00bc*/ 	.byte	0x04, 0x36
        /*00be*/ 	.short	(.L_35 - .L_34)
.L_34:
        /*00c0*/ 	.word	0x00000008
.L_35:


//--------------------- .nv.callgraph             --------------------------
	.section	.nv.callgraph,"",@"SHT_CUDA_CALLGRAPH"
	.align	4
	.sectionentsize	8
	.align		4
        /*0000*/ 	.word	0x00000000
	.align		4
        /*0004*/ 	.word	0xffffffff
	.align		4
        /*0008*/ 	.word	0x00000000
	.align		4
        /*000c*/ 	.word	0xfffffffe
	.align		4
        /*0010*/ 	.word	0x00000000
	.align		4
        /*0014*/ 	.word	0xfffffffd
	.align		4
        /*0018*/ 	.word	0x00000000
	.align		4
        /*001c*/ 	.word	0xfffffffc


//--------------------- .nv.constant4             --------------------------
	.section	.nv.constant4,"a",@progbits
	.align	8
	.align		8
.nv.constant4:
        /*0000*/ 	.dword	_$_str
	.align		8
        /*0008*/ 	.dword	_$_str_$_2


//--------------------- .text.triton_poi_fused__native_batch_norm_legit_no_training_relu_8 --------------------------
	.section	.text.triton_poi_fused__native_batch_norm_legit_no_training_relu_8,"ax",@progbits
	.sectionflags	@"SHF_BARRIERS=1"
	.align	128
        .global         triton_poi_fused__native_batch_norm_legit_no_training_relu_8
        .type           triton_poi_fused__native_batch_norm_legit_no_training_relu_8,@function
        .size           triton_poi_fused__native_batch_norm_legit_no_training_relu_8,(.L_x_1 - triton_poi_fused__native_batch_norm_legit_no_training_relu_8)
        .other          triton_poi_fused__native_batch_norm_legit_no_training_relu_8,@"STO_CUDA_ENTRY STV_DEFAULT"
triton_poi_fused__native_batch_norm_legit_no_training_relu_8:
.text.triton_poi_fused__native_batch_norm_legit_no_training_relu_8:
[----:B------:R-:W0:Y:S01]  /*0000*/  LDC R1, c[0x0][0x28] ;  /* 0x00000a00ff017b82 */ /* 0x000e220000000800 */
[----:B------:R-:W1:Y:S07]  /*0010*/  S2R R2, SR_TID.X ;  /* 0x0000000000027919 */ /* 0x000e6e0000002100 */
[----:B------:R-:W2:Y:S01]  /*0020*/  S2UR UR4, SR_CTAID.Y ;  /* 0x00000000000479c3 */ /* 0x000ea20000002600 */
[----:B------:R-:W-:Y:S02]  /*0030*/  CS2R R10, SRZ ;  /* 0x00000000000a7805 */ /* 0x000fe4000001ff00 */
[----:B------:R-:W-:Y:S01]  /*0040*/  CS2R R12, SRZ ;  /* 0x00000000000c7805 */ /* 0x000fe2000001ff00 */
[----:B------:R-:W3:Y:S01]  /*0050*/  S2R R3, SR_CTAID.X ;  /* 0x0000000000037919 */ /* 0x000ee20000002500 */
[----:B------:R-:W-:-:S02]  /*0060*/  CS2R R14, SRZ ;  /* 0x00000000000e7805 */ /* 0x000fc4000001ff00 */
[----:B------:R-:W-:Y:S01]  /*0070*/  CS2R R16, SRZ ;  /* 0x0000000000107805 */ /* 0x000fe2000001ff00 */
[----:B------:R-:W-:Y:S01]  /*0080*/  ULDC.64 UR20, c[0x0][0x208] ;  /* 0x0000820000147ab9 */ /* 0x000fe20000000a00 */
[----:B------:R-:W4:Y:S08]  /*0090*/  LDC.64 R24, c[0x0][0x220] ;  /* 0x00008800ff187b82 */ /* 0x000f300000000a00 */
[----:B------:R-:W5:Y:S01]  /*00a0*/  LDC.64 R36, c[0x0][0x210] ;  /* 0x00008400ff247b82 */ /* 0x000f620000000a00 */
[----:B--2---:R-:W-:-:S07]  /*00b0*/  USHF.L.U32 UR5, UR4, 0x4, URZ ;  /* 0x0000000404057899 */ /* 0x004fce000800063f */
[----:B------:R-:W2:Y:S01]  /*00c0*/  LDC.64 R18, c[0x0][0x218] ;  /* 0x00008600ff127b82 */ /* 0x000ea20000000a00 */
[----:B------:R-:W-:-:S04]  /*00d0*/  USHF.R.S32.HI UR4, URZ, 0x1b, UR4 ;  /* 0x0000001b3f047899 */ /* 0x000fc80008011404 */
[----:B------:R-:W-:Y:S01]  /*00e0*/  USGXT UR4, UR4, 0x1 ;  /* 0x000000010404789a */ /* 0x000fe20008000200 */
[----:B-1----:R-:W-:Y:S02]  /*00f0*/  SHF.L.U32 R0, R2, 0x2, RZ ;  /* 0x0000000202007819 */ /* 0x002fe400000006ff */
[----:B------:R-:W-:-:S04]  /*0100*/  MOV R5, UR5 ;  /* 0x0000000500057c02 */ /* 0x000fc80008000f00 */
[----:B------:R-:W-:Y:S02]  /*0110*/  LOP3.LUT R32, R5, 0xc, R0, 0xf8, !PT ;  /* 0x0000000c05207812 */ /* 0x000fe400078ef800 */
[----:B------:R-:W-:Y:S02]  /*0120*/  MOV R5, UR4 ;  /* 0x0000000400057c02 */ /* 0x000fe40008000f00 */
[----:B------:R-:W-:Y:S02]  /*0130*/  SHF.R.U32.HI R0, RZ, 0x2, R2 ;  /* 0x00000002ff007819 */ /* 0x000fe40000011602 */
[----:B------:R-:W-:Y:S02]  /*0140*/  LEA.HI R5, R5, R32, RZ, 0x8 ;  /* 0x0000002005057211 */ /* 0x000fe400078f40ff */
[----:B------:R-:W-:Y:S02]  /*0150*/  SGXT.U32 R0, R0, 0x6 ;  /* 0x000000060000781a */ /* 0x000fe40000000000 */
[----:B------:R-:W-:-:S02]  /*0160*/  LOP3.LUT R7, R5, 0xffffff00, RZ, 0xc0, !PT ;  /* 0xffffff0005077812 */ /* 0x000fc400078ec0ff */
[----:B---3--:R-:W-:Y:S02]  /*0170*/  PRMT R4, R0, 0x6540, R3 ;  /* 0x0000654000047816 */ /* 0x008fe40000000003 */
[----:B------:R-:W-:Y:S02]  /*0180*/  IADD3 R32, R32, -R7, RZ ;  /* 0x8000000720207210 */ /* 0x000fe40007ffe0ff */
[----:B------:R-:W-:Y:S02]  /*0190*/  SHF.R.S32.HI R7, RZ, 0x8, R5 ;  /* 0x00000008ff077819 */ /* 0x000fe40000011405 */
[C---:B------:R-:W-:Y:S02]  /*01a0*/  LOP3.LUT R5, R4.reuse, 0x40, RZ, 0xfc, !PT ;  /* 0x0000004004057812 */ /* 0x040fe400078efcff */
[C---:B------:R-:W-:Y:S01]  /*01b0*/  LOP3.LUT R6, R4.reuse, 0x80, RZ, 0xfc, !PT ;  /* 0x0000008004067812 */ /* 0x040fe200078efcff */
[----:B------:R-:W-:Y:S01]  /*01c0*/  IMAD R8, R7, 0x3c100, R32 ;  /* 0x0003c10007087824 */ /* 0x000fe200078e0220 */
[----:B------:R-:W-:-:S02]  /*01d0*/  LOP3.LUT R7, R4, 0xc0, RZ, 0xfc, !PT ;  /* 0x000000c004077812 */ /* 0x000fc400078efcff */
[----:B------:R-:W-:Y:S01]  /*01e0*/  ISETP.GE.AND P0, PT, R4, 0x3c1, PT ;  /* 0x000003c10400780c */ /* 0x000fe20003f06270 */
[----:B----4-:R-:W-:Y:S01]  /*01f0*/  IMAD.WIDE R24, R32, 0x4, R24 ;  /* 0x0000000420187825 */ /* 0x010fe200078e0218 */
[C---:B------:R-:W-:Y:S02]  /*0200*/  ISETP.GE.AND P1, PT, R5.reuse, 0x3c1, PT ;  /* 0x000003c10500780c */ /* 0x040fe40003f26270 */
[----:B------:R-:W-:Y:S01]  /*0210*/  ISETP.GE.AND P2, PT, R6, 0x3c1, PT ;  /* 0x000003c10600780c */ /* 0x000fe20003f46270 */
[----:B--2---:R-:W-:Y:S01]  /*0220*/  IMAD.WIDE R20, R32, 0x4, R18 ;  /* 0x0000000420147825 */ /* 0x004fe200078e0212 */
[-C--:B------:R-:W-:Y:S02]  /*0230*/  LEA R29, R4, R8.reuse, 0x8 ;  /* 0x00000008041d7211 */ /* 0x080fe400078e40ff */
[----:B------:R-:W-:Y:S02]  /*0240*/  CS2R R18, SRZ ;  /* 0x0000000000127805 */ /* 0x000fe4000001ff00 */
[-C--:B------:R-:W-:Y:S01]  /*0250*/  LEA R31, R5, R8.reuse, 0x8 ;  /* 0x00000008051f7211 */ /* 0x080fe200078e40ff */
[----:B------:R-:W2:Y:S01]  /*0260*/  LDG.E.EL.128 R24, desc[UR20][R24.64] ;  /* 0x0000001418187981 */ /* 0x000ea2000c2e1d00 */
[-C--:B------:R-:W-:Y:S01]  /*0270*/  LEA R35, R6, R8.reuse, 0x8 ;  /* 0x0000000806237211 */ /* 0x080fe200078e40ff */
[--C-:B-----5:R-:W-:Y:S01]  /*0280*/  IMAD.WIDE R28, R29, 0x4, R36.reuse ;  /* 0x000000041d1c7825 */ /* 0x120fe200078e0224 */
[C---:B------:R-:W-:Y:S01]  /*0290*/  ISETP.GE.AND P3, PT, R7.reuse, 0x3c1, PT ;  /* 0x000003c10700780c */ /* 0x040fe20003f66270 */
[----:B------:R-:W3:Y:S01]  /*02a0*/  LDG.E.EL.128 R20, desc[UR20][R20.64] ;  /* 0x0000001414147981 */ /* 0x000ee2000c2e1d00 */
[----:B------:R-:W-:Y:S01]  /*02b0*/  LEA R5, R7, R8, 0x8 ;  /* 0x0000000807057211 */ /* 0x000fe200078e40ff */
[----:B------:R-:W-:Y:S01]  /*02c0*/  IMAD.WIDE R30, R31, 0x4, R36 ;  /* 0x000000041f1e7825 */ /* 0x000fe200078e0224 */
[----:B------:R-:W-:-:S02]  /*02d0*/  CS2R R6, SRZ ;  /* 0x0000000000067805 */ /* 0x000fc4000001ff00 */
[----:B------:R-:W-:Y:S01]  /*02e0*/  CS2R R8, SRZ ;  /* 0x0000000000087805 */ /* 0x000fe2000001ff00 */
[----:B------:R-:W-:-:S04]  /*02f0*/  IMAD.WIDE R34, R35, 0x4, R36 ;  /* 0x0000000423227825 */ /* 0x000fc800078e0224 */
[----:B------:R-:W-:Y:S01]  /*0300*/  IMAD.WIDE R36, R5, 0x4, R36 ;  /* 0x0000000405247825 */ /* 0x000fe200078e0224 */
[----:B------:R-:W-:Y:S01]  /*0310*/  CS2R R4, SRZ ;  /* 0x0000000000047805 */ /* 0x000fe2000001ff00 */
[----:B------:R1:W3:Y:S04]  /*0320*/  @!P1 LDG.E.EL.128 R8, desc[UR20][R30.64] ;  /* 0x000000141e089981 */ /* 0x0002e8000c2e1d00 */
[----:B------:R-:W4:Y:S04]  /*0330*/  @!P2 LDG.E.EL.128 R12, desc[UR20][R34.64] ;  /* 0x00000014220ca981 */ /* 0x000f28000c2e1d00 */
[----:B------:R5:W4:Y:S01]  /*0340*/  @!P0 LDG.E.EL.128 R4, desc[UR20][R28.64] ;  /* 0x000000141c048981 */ /* 0x000b22000c2e1d00 */
[----:B-1----:R-:W1:Y:S03]  /*0350*/  LDC.64 R30, c[0x0][0x230] ;  /* 0x00008c00ff1e7b82 */ /* 0x002e660000000a00 */
[----:B------:R-:W4:Y:S05]  /*0360*/  @!P3 LDG.E.EL.128 R16, desc[UR20][R36.64] ;  /* 0x000000142410b981 */ /* 0x000f2a000c2e1d00 */
[----:B0----5:R-:W0:Y:S02]  /*0370*/  LDC.64 R28, c[0x0][0x228] ;  /* 0x00008a00ff1c7b82 */ /* 0x021e240000000a00 */
[----:B0-----:R-:W-:-:S04]  /*0380*/  IMAD.WIDE R28, R32, 0x4, R28 ;  /* 0x00000004201c7825 */ /* 0x001fc800078e021c */
[----:B-1----:R-:W-:Y:S02]  /*0390*/  IMAD.WIDE R32, R32, 0x4, R30 ;  /* 0x0000000420207825 */ /* 0x002fe400078e021e */
[----:B------:R-:W5:Y:S04]  /*03a0*/  LDG.E.EL.128 R28, desc[UR20][R28.64] ;  /* 0x000000141c1c7981 */ /* 0x000f68000c2e1d00 */
[----:B------:R-:W5:Y:S01]  /*03b0*/  LDG.E.EL.128 R32, desc[UR20][R32.64] ;  /* 0x0000001420207981 */ /* 0x000f62000c2e1d00 */
[----:B------:R-:W-:Y:S02]  /*03c0*/  UIADD3 UR9, UR5, 0xe, URZ ;  /* 0x0000000e05097890 */ /* 0x000fe4000fffe03f */
[----:B------:R-:W-:Y:S02]  /*03d0*/  UIADD3 UR12, UR5, 0xd, URZ ;  /* 0x0000000d050c7890 */ /* 0x000fe4000fffe03f */
[----:B------:R-:W-:-:S02]  /*03e0*/  ULEA.HI UR11, UR4, UR9, URZ, 0x8 ;  /* 0x00000009040b7291 */ /* 0x000fc4000f8f403f */
[----:B------:R-:W-:Y:S02]  /*03f0*/  ULEA.HI UR13, UR4, UR12, URZ, 0x8 ;  /* 0x0000000c040d7291 */ /* 0x000fe4000f8f403f */
[----:B------:R-:W-:Y:S02]  /*0400*/  ULOP3.LUT UR25, UR11, 0xffffff00, URZ, 0xc0, !UPT ;  /* 0xffffff000b197892 */ /* 0x000fe4000f8ec03f */
[----:B------:R-:W-:Y:S02]  /*0410*/  USHF.R.S32.HI UR11, URZ, 0x8, UR11 ;  /* 0x000000083f0b7899 */ /* 0x000fe4000801140b */
[----:B------:R-:W-:Y:S02]  /*0420*/  UIADD3 UR14, UR5, 0xc, URZ ;  /* 0x0000000c050e7890 */ /* 0x000fe4000fffe03f */
[----:B------:R-:W-:Y:S02]  /*0430*/  UIADD3 UR25, UR9, -UR25, URZ ;  /* 0x8000001909197290 */ /* 0x000fe4000fffe03f */
[----:B------:R-:W-:-:S02]  /*0440*/  ULOP3.LUT UR26, UR13, 0xffffff00, URZ, 0xc0, !UPT ;  /* 0xffffff000d1a7892 */ /* 0x000fc4000f8ec03f */
[----:B------:R-:W-:Y:S02]  /*0450*/  USHF.R.S32.HI UR13, URZ, 0x8, UR13 ;  /* 0x000000083f0d7899 */ /* 0x000fe4000801140d */
[----:B------:R-:W-:Y:S02]  /*0460*/  UIADD3 UR26, UR12, -UR26, URZ ;  /* 0x8000001a0c1a7290 */ /* 0x000fe4000fffe03f */
[----:B------:R-:W-:-:S04]  /*0470*/  UIADD3 UR15, UR5, 0xb, URZ ;  /* 0x0000000b050f7890 */ /* 0x000fc8000fffe03f */
[----:B------:R-:W-:Y:S02]  /*0480*/  ULEA.HI UR12, UR4, UR15, URZ, 0x8 ;  /* 0x0000000f040c7291 */ /* 0x000fe4000f8f403f */
[----:B------:R-:W-:Y:S02]  /*0490*/  UIADD3 UR17, UR5, 0x9, URZ ;  /* 0x0000000905117890 */ /* 0x000fe4000fffe03f */
[----:B------:R-:W-:Y:S02]  /*04a0*/  UIADD3 UR18, UR5, 0x8, URZ ;  /* 0x0000000805127890 */ /* 0x000fe4000fffe03f */
[----:B------:R-:W-:Y:S02]  /*04b0*/  ULEA.HI UR17, UR4, UR17, URZ, 0x8 ;  /* 0x0000001104117291 */ /* 0x000fe4000f8f403f */
[----:B------:R-:W-:Y:S02]  /*04c0*/  ULEA.HI UR18, UR4, UR18, URZ, 0x8 ;  /* 0x0000001204127291 */ /* 0x000fe4000f8f403f */
[----:B------:R-:W-:-:S02]  /*04d0*/  UIADD3 UR27, UR5, 0x9, URZ ;  /* 0x00000009051b7890 */ /* 0x000fc4000fffe03f */
[----:B------:R-:W-:Y:S02]  /*04e0*/  UIADD3 UR28, UR5, 0x8, URZ ;  /* 0x00000008051c7890 */ /* 0x000fe4000fffe03f */
[----:B------:R-:W-:Y:S02]  /*04f0*/  UIADD3 UR16, UR5, 0xa, URZ ;  /* 0x0000000a05107890 */ /* 0x000fe4000fffe03f */
[----:B------:R-:W-:Y:S02]  /*0500*/  UIADD3 UR19, UR5, 0x7, URZ ;  /* 0x0000000705137890 */ /* 0x000fe4000fffe03f */
[----:B------:R-:W-:Y:S02]  /*0510*/  UIADD3 UR22, UR5, 0x6, URZ ;  /* 0x0000000605167890 */ /* 0x000fe4000fffe03f */
[----:B------:R-:W-:Y:S02]  /*0520*/  ULEA.HI UR19, UR4, UR19, URZ, 0x8 ;  /* 0x0000001304137291 */ /* 0x000fe4000f8f403f */
[----:B------:R-:W-:-:S02]  /*0530*/  UIADD3 UR29, UR5, 0x7, URZ ;  /* 0x00000007051d7890 */ /* 0x000fc4000fffe03f */
[----:B------:R-:W-:Y:S02]  /*0540*/  ULEA.HI UR22, UR4, UR22, URZ, 0x8 ;  /* 0x0000001604167291 */ /* 0x000fe4000f8f403f */
[----:B------:R-:W-:Y:S02]  /*0550*/  UIADD3 UR10, UR5, 0x6, URZ ;  /* 0x00000006050a7890 */ /* 0x000fe4000fffe03f */
[----:B------:R-:W-:-:S04]  /*0560*/  UIADD3 UR23, UR5, 0x5, URZ ;  /* 0x0000000505177890 */ /* 0x000fc8000fffe03f */
[----:B------:R-:W-:Y:S02]  /*0570*/  ULEA.HI UR23, UR4, UR23, URZ, 0x8 ;  /* 0x0000001704177291 */ /* 0x000fe4000f8f403f */
[----:B------:R-:W-:Y:S02]  /*0580*/  UIADD3 UR8, UR5, 0x5, URZ ;  /* 0x0000000505087890 */ /* 0x000fe4000fffe03f */
[----:B------:R-:W-:Y:S02]  /*0590*/  UIADD3 UR24, UR5, 0x4, URZ ;  /* 0x0000000405187890 */ /* 0x000fe4000fffe03f */
[----:B------:R-:W-:Y:S02]  /*05a0*/  UIADD3 UR6, UR5, 0x3, URZ ;  /* 0x0000000305067890 */ /* 0x000fe4000fffe03f */
[----:B------:R-:W-:Y:S02]  /*05b0*/  ULEA.HI UR24, UR4, UR24, URZ, 0x8 ;  /* 0x0000001804187291 */ /* 0x000fe4000f8f403f */
[----:B------:R-:W-:Y:S01]  /*05c0*/  UIADD3 UR7, UR5, 0x4, URZ ;  /* 0x0000000405077890 */ /* 0x000fe2000fffe03f */
[----:B--2---:R-:W-:Y:S01]  /*05d0*/  FADD R25, R25, 0.0010000000474974513054 ;  /* 0x3a83126f19197421 */ /* 0x004fe20000000000 */
[----:B------:R-:W-:Y:S01]  /*05e0*/  FADD R24, R24, 0.0010000000474974513054 ;  /* 0x3a83126f18187421 */ /* 0x000fe20000000000 */
[C---:B---3--:R-:W-:Y:S01]  /*05f0*/  FADD R8, -R20.reuse, R8 ;  /* 0x0000000814087221 */ /* 0x048fe20000000100 */
[C---:B----4-:R-:W-:Y:S01]  /*0600*/  FADD R12, -R20.reuse, R12 ;  /* 0x0000000c140c7221 */ /* 0x050fe20000000100 */
[C---:B------:R-:W-:Y:S01]  /*0610*/  FADD R4, -R20.reuse, R4 ;  /* 0x0000000414047221 */ /* 0x040fe20000000100 */
[----:B------:R-:W-:-:S02]  /*0620*/  FADD R16, -R20, R16 ;  /* 0x0000001014107221 */ /* 0x000fc40000000100 */
[----:B------:R-:W0:Y:S08]  /*0630*/  MUFU.SQRT R20, R25 ;  /* 0x0000001900147308 */ /* 0x000e300000002000 */
[----:B------:R-:W1:Y:S01]  /*0640*/  MUFU.SQRT R24, R24 ;  /* 0x0000001800187308 */ /* 0x000e620000002000 */
[C---:B0-----:R-:W-:Y:S02]  /*0650*/  FSETP.GT.AND P1, PT, R20.reuse, 8.50705917302346158658e+37, PT ;  /* 0x7e8000001400780b */ /* 0x041fe40003f24000 */
[----:B------:R-:W-:-:S02]  /*0660*/  FSETP.GEU.AND P3, PT, R20, 1.175494350822287508e-38, PT ;  /* 0x008000001400780b */ /* 0x000fc40003f6e000 */
[C---:B-1----:R-:W-:Y:S02]  /*0670*/  FSETP.GT.AND P0, PT, R24.reuse, 8.50705917302346158658e+37, PT ;  /* 0x7e8000001800780b */ /* 0x042fe40003f04000 */
[----:B------:R-:W-:-:S07]  /*0680*/  FSETP.GEU.AND P2, PT, R24, 1.175494350822287508e-38, PT ;  /* 0x008000001800780b */ /* 0x000fce0003f4e000 */
[----:B------:R-:W-:Y:S01]  /*0690*/  @P1 FMUL R20, R20, 0.25 ;  /* 0x3e80000014141820 */ /* 0x000fe20000400000 */
[C---:B------:R-:W-:Y:S01]  /*06a0*/  FADD R5, -R21.reuse, R5 ;  /* 0x0000000515057221 */ /* 0x040fe20000000100 */
[C---:B------:R-:W-:Y:S01]  /*06b0*/  FADD R9, -R21.reuse, R9 ;  /* 0x0000000915097221 */ /* 0x040fe20000000100 */
[C---:B------:R-:W-:Y:S01]  /*06c0*/  FADD R13, -R21.reuse, R13 ;  /* 0x0000000d150d7221 */ /* 0x040fe20000000100 */
[----:B------:R-:W-:Y:S01]  /*06d0*/  FADD R17, -R21, R17 ;  /* 0x0000001115117221 */ /* 0x000fe20000000100 */
[----:B------:R-:W-:Y:S01]  /*06e0*/  @!P3 FMUL R20, R20, 16777216 ;  /* 0x4b8000001414b820 */ /* 0x000fe20000400000 */
[----:B------:R-:W-:-:S03]  /*06f0*/  HFMA2.MMA R21, -RZ, RZ, 1.625, 0 ;  /* 0x3e800000ff157435 */ /* 0x000fc600000001ff */
[----:B------:R-:W0:Y:S01]  /*0700*/  MUFU.RCP R37, R20 ;  /* 0x0000001400257308 */ /* 0x000e220000001000 */
[----:B------:R-:W-:Y:S01]  /*0710*/  @P0 FMUL R24, R24, 0.25 ;  /* 0x3e80000018180820 */ /* 0x000fe20000400000 */
[C---:B------:R-:W-:Y:S01]  /*0720*/  FADD R6, -R22.reuse, R6 ;  /* 0x0000000616067221 */ /* 0x040fe20000000100 */
[C---:B------:R-:W-:Y:S01]  /*0730*/  FADD R10, -R22.reuse, R10 ;  /* 0x0000000a160a7221 */ /* 0x040fe20000000100 */
[C---:B------:R-:W-:Y:S01]  /*0740*/  FADD R14, -R22.reuse, R14 ;  /* 0x0000000e160e7221 */ /* 0x040fe20000000100 */
[----:B------:R-:W-:Y:S01]  /*0750*/  FADD R18, -R22, R18 ;  /* 0x0000001216127221 */ /* 0x000fe20000000100 */
[----:B------:R-:W-:Y:S01]  /*0760*/  @!P2 FMUL R24, R24, 16777216 ;  /* 0x4b8000001818a820 */ /* 0x000fe20000400000 */
[----:B------:R-:W-:-:S03]  /*0770*/  FSEL R22, R21, 1, P1 ;  /* 0x3f80000015167808 */ /* 0x000fc60000800000 */
[----:B------:R-:W1:Y:S02]  /*0780*/  MUFU.RCP R25, R24 ;  /* 0x0000001800197308 */ /* 0x000e640000001000 */
[----:B------:R-:W-:-:S04]  /*0790*/  @!P3 FMUL R22, R22, 16777216 ;  /* 0x4b8000001616b820 */ /* 0x000fc80000400000 */
[----:B0-----:R-:W-:Y:S01]  /*07a0*/  FMUL R37, R37, R22 ;  /* 0x0000001625257220 */ /* 0x001fe20000400000 */
[----:B------:R-:W-:-:S05]  /*07b0*/  FSEL R22, R21, 1, P0 ;  /* 0x3f80000015167808 */ /* 0x000fca0000000000 */
[----:B------:R-:W-:Y:S01]  /*07c0*/  @!P2 FMUL R22, R22, 16777216 ;  /* 0x4b8000001616a820 */ /* 0x000fe20000400000 */
[----:B------:R-:W-:-:S03]  /*07d0*/  FADD R26, R26, 0.0010000000474974513054 ;  /* 0x3a83126f1a1a7421 */ /* 0x000fc60000000000 */
[----:B-1----:R-:W-:Y:S01]  /*07e0*/  FMUL R25, R25, R22 ;  /* 0x0000001619197220 */ /* 0x002fe20000400000 */
[----:B------:R-:W-:-:S03]  /*07f0*/  FMUL R22, R37, R13 ;  /* 0x0000000d25167220 */ /* 0x000fc60000400000 */
[----:B------:R-:W-:Y:S02]  /*0800*/  FMUL R13, R25, R16 ;  /* 0x00000010190d7220 */ /* 0x000fe40000400000 */
[----:B------:R-:W0:Y:S01]  /*0810*/  MUFU.SQRT R16, R26 ;  /* 0x0000001a00107308 */ /* 0x000e220000002000 */
[C---:B------:R-:W-:Y:S01]  /*0820*/  FMUL R20, R37.reuse, R17 ;  /* 0x0000001125147220 */ /* 0x040fe20000400000 */
[----:B------:R-:W-:Y:S01]  /*0830*/  FMUL R36, R37, R9 ;  /* 0x0000000925247220 */ /* 0x000fe20000400000 */
[C---:B------:R-:W-:Y:S01]  /*0840*/  FMUL R9, R25.reuse, R12 ;  /* 0x0000000c19097220 */ /* 0x040fe20000400000 */
[C---:B------:R-:W-:Y:S01]  /*0850*/  FMUL R17, R25.reuse, R8 ;  /* 0x0000000819117220 */ /* 0x040fe20000400000 */
[----:B------:R-:W-:Y:S01]  /*0860*/  FMUL R25, R25, R4 ;  /* 0x0000000419197220 */ /* 0x000fe20000400000 */
[----:B------:R-:W-:Y:S01]  /*0870*/  MOV R24, UR11 ;  /* 0x0000000b00187c02 */ /* 0x000fe20008000f00 */
[C-C-:B-----5:R-:W-:Y:S01]  /*0880*/  FFMA R9, R28.reuse, R9, R32.reuse ;  /* 0x000000091c097223 */ /* 0x160fe20000000020 */
[C-C-:B------:R-:W-:Y:S01]  /*0890*/  FFMA R4, R28.reuse, R17, R32.reuse ;  /* 0x000000111c047223 */ /* 0x140fe20000000020 */
[C-C-:B------:R-:W-:Y:S01]  /*08a0*/  FFMA R8, R28.reuse, R25, R32.reuse ;  /* 0x000000191c087223 */ /* 0x140fe20000000020 */
[----:B------:R-:W-:Y:S01]  /*08b0*/  ULEA.HI UR11, UR4, UR14, URZ, 0x8 ;  /* 0x0000000e040b7291 */ /* 0x000fe2000f8f403f */
[----:B------:R-:W-:Y:S01]  /*08c0*/  FFMA R28, R28, R13, R32 ;  /* 0x0000000d1c1c7223 */ /* 0x000fe20000000020 */
[----:B0-----:R-:W-:-:S02]  /*08d0*/  FSETP.GT.AND P0, PT, R16, 8.50705917302346158658e+37, PT ;  /* 0x7e8000001000780b */ /* 0x001fc40003f04000 */
[----:B------:R-:W-:Y:S02]  /*08e0*/  FSETP.GEU.AND P1, PT, R16, 1.175494350822287508e-38, PT ;  /* 0x008000001000780b */ /* 0x000fe40003f2e000 */
[----:B------:R-:W-:Y:S02]  /*08f0*/  PRMT R13, R2, 0x6540, R3 ;  /* 0x00006540020d7816 */ /* 0x000fe40000000003 */
[----:B------:R-:W-:Y:S02]  /*0900*/  MOV R12, UR25 ;  /* 0x00000019000c7c02 */ /* 0x000fe40008000f00 */
[----:B------:R-:W-:Y:S01]  /*0910*/  MOV R17, UR13 ;  /* 0x0000000d00117c02 */ /* 0x000fe20008000f00 */
[----:B------:R-:W-:Y:S02]  /*0920*/  ULOP3.LUT UR13, UR11, 0xffffff00, URZ, 0xc0, !UPT ;  /* 0xffffff000b0d7892 */ /* 0x000fe4000f8ec03f */
[----:B------:R-:W-:Y:S01]  /*0930*/  IMAD R3, R12, 0x3c1, R13 ;  /* 0x000003c10c037824 */ /* 0x000fe200078e020d */
[----:B------:R-:W-:Y:S01]  /*0940*/  MOV R12, UR26 ;  /* 0x0000001a000c7c02 */ /* 0x000fe20008000f00 */
[----:B------:R-:W-:Y:S01]  /*0950*/  UIADD3 UR14, UR14, -UR13, URZ ;  /* 0x8000000d0e0e7290 */ /* 0x000fe2000fffe03f */
[----:B------:R-:W-:-:S03]  /*0960*/  @P0 FMUL R16, R16, 0.25 ;  /* 0x3e80000010100820 */ /* 0x000fc60000400000 */
[--C-:B------:R-:W-:Y:S02]  /*0970*/  IMAD R12, R12, 0x3c1, R13.reuse ;  /* 0x000003c10c0c7824 */ /* 0x100fe400078e020d */
[----:B------:R-:W-:Y:S01]  /*0980*/  @!P1 FMUL R16, R16, 16777216 ;  /* 0x4b80000010109820 */ /* 0x000fe20000400000 */
[----:B------:R-:W-:Y:S01]  /*0990*/  MOV R26, UR14 ;  /* 0x0000000e001a7c02 */ /* 0x000fe20008000f00 */
[----:B------:R-:W-:Y:S01]  /*09a0*/  FADD R27, R27, 0.0010000000474974513054 ;  /* 0x3a83126f1b1b7421 */ /* 0x000fe20000000000 */
[----:B------:R-:W-:Y:S02]  /*09b0*/  IMAD R12, R17, 0xf0400, R12 ;  /* 0x000f0400110c7824 */ /* 0x000fe400078e020c */
[----:B------:R0:W1:Y:S01]  /*09c0*/  MUFU.RCP R17, R16 ;  /* 0x0000001000117308 */ /* 0x0000620000001000 */
[----:B------:R-:W-:Y:S01]  /*09d0*/  USHF.R.S32.HI UR11, URZ, 0x8, UR11 ;  /* 0x000000083f0b7899 */ /* 0x000fe2000801140b */
[----:B0-----:R-:W-:-:S06]  /*09e0*/  IMAD R16, R26, 0x3c1, R13 ;  /* 0x000003c11a107824 */ /* 0x001fcc00078e020d */
[----:B------:R-:W0:Y:S01]  /*09f0*/  MUFU.SQRT R26, R27 ;  /* 0x0000001b001a7308 */ /* 0x000e220000002000 */
[----:B------:R-:W-:Y:S01]  /*0a00*/  IMAD R3, R24, 0xf0400, R3 ;  /* 0x000f040018037824 */ /* 0x000fe200078e0203 */
[----:B------:R-:W-:Y:S01]  /*0a10*/  ULOP3.LUT UR14, UR12, 0xffffff00, URZ, 0xc0, !UPT ;  /* 0xffffff000c0e7892 */ /* 0x000fe2000f8ec03f */
[----:B------:R-:W-:Y:S01]  /*0a20*/  FSEL R24, R21, 1, P0 ;  /* 0x3f80000015187808 */ /* 0x000fe20000000000 */
[----:B------:R-:W-:Y:S01]  /*0a30*/  USHF.R.S32.HI UR12, URZ, 0x8, UR12 ;  /* 0x000000083f0c7899 */ /* 0x000fe2000801140c */
[----:B------:R-:W-:Y:S01]  /*0a40*/  MOV R25, UR11 ;  /* 0x0000000b00197c02 */ /* 0x000fe20008000f00 */
[----:B------:R-:W-:Y:S02]  /*0a50*/  UIADD3 UR14, UR15, -UR14, URZ ;  /* 0x8000000e0f0e7290 */ /* 0x000fe4000fffe03f */
[----:B------:R-:W-:Y:S01]  /*0a60*/  @!P1 FMUL R24, R24, 16777216 ;  /* 0x4b80000018189820 */ /* 0x000fe20000400000 */
[----:B------:R-:W-:Y:S01]  /*0a70*/  ULOP3.LUT UR11, UR17, 0xffffff00, URZ, 0xc0, !UPT ;  /* 0xffffff00110b7892 */ /* 0x000fe2000f8ec03f */
[----:B------:R-:W-:Y:S01]  /*0a80*/  IMAD R16, R25, 0xf0400, R16 ;  /* 0x000f040019107824 */ /* 0x000fe200078e0210 */
[----:B------:R-:W-:Y:S01]  /*0a90*/  MOV R32, UR12 ;  /* 0x0000000c00207c02 */ /* 0x000fe20008000f00 */
[----:B-1----:R-:W-:Y:S01]  /*0aa0*/  FMUL R25, R17, R24 ;  /* 0x0000001811197220 */ /* 0x002fe20000400000 */
[C---:B0-----:R-:W-:Y:S01]  /*0ab0*/  FSETP.GT.AND P0, PT, R26.reuse, 8.50705917302346158658e+37, PT ;  /* 0x7e8000001a00780b */ /* 0x041fe20003f04000 */
[----:B------:R-:W-:Y:S01]  /*0ac0*/  FMUL R5, R37, R5 ;  /* 0x0000000525057220 */ /* 0x000fe20000400000 */
[----:B------:R-:W-:Y:S01]  /*0ad0*/  MOV R24, UR14 ;  /* 0x0000000e00187c02 */ /* 0x000fe20008000f00 */
[----:B------:R-:W-:Y:S01]  /*0ae0*/  ULOP3.LUT UR12, UR18, 0xffffff00, URZ, 0xc0, !UPT ;  /* 0xffffff00120c7892 */ /* 0x000fe2000f8ec03f */
[----:B------:R-:W-:Y:S01]  /*0af0*/  FSETP.GEU.AND P1, PT, R26, 1.175494350822287508e-38, PT ;  /* 0x008000001a00780b */ /* 0x000fe20003f2e000 */
[----:B------:R-:W-:Y:S01]  /*0b00*/  UIADD3 UR11, UR27, -UR11, URZ ;  /* 0x8000000b1b0b7290 */ /* 0x000fe2000fffe03f */
[C-C-:B------:R-:W-:Y:S01]  /*0b10*/  FFMA R5, R29.reuse, R5, R33.reuse ;  /* 0x000000051d057223 */ /* 0x140fe20000000021 */
[C-C-:B------:R-:W-:Y:S01]  /*0b20*/  FFMA R36, R29.reuse, R36, R33.reuse ;  /* 0x000000241d247223 */ /* 0x140fe20000000021 */
[C-C-:B------:R-:W-:Y:S01]  /*0b30*/  FFMA R22, R29.reuse, R22, R33.reuse ;  /* 0x000000161d167223 */ /* 0x140fe20000000021 */
[----:B------:R-:W-:Y:S01]  /*0b40*/  FFMA R20, R29, R20, R33 ;  /* 0x000000141d147223 */ /* 0x000fe20000000021 */
[----:B------:R-:W-:Y:S01]  /*0b50*/  UIADD3 UR12, UR28, -UR12, URZ ;  /* 0x8000000c1c0c7290 */ /* 0x000fe2000fffe03f */
[----:B------:R-:W-:-:S02]  /*0b60*/  IMAD R17, R24, 0x3c1, R13 ;  /* 0x000003c118117824 */ /* 0x000fc400078e020d */
[C---:B------:R-:W-:Y:S01]  /*0b70*/  FMUL R29, R25.reuse, R18 ;  /* 0x00000012191d7220 */ /* 0x040fe20000400000 */
[C---:B------:R-:W-:Y:S01]  /*0b80*/  FMUL R37, R25.reuse, R6 ;  /* 0x0000000619257220 */ /* 0x040fe20000400000 */
[C---:B------:R-:W-:Y:S01]  /*0b90*/  FMUL R33, R25.reuse, R10 ;  /* 0x0000000a19217220 */ /* 0x040fe20000400000 */
[----:B------:R-:W-:Y:S01]  /*0ba0*/  USHF.R.S32.HI UR17, URZ, 0x8, UR17 ;  /* 0x000000083f117899 */ /* 0x000fe20008011411 */
[----:B------:R-:W-:Y:S01]  /*0bb0*/  FMUL R25, R25, R14 ;  /* 0x0000000e19197220 */ /* 0x000fe20000400000 */
[----:B------:R-:W-:Y:S01]  /*0bc0*/  ULEA.HI UR13, UR4, UR16, URZ, 0x8 ;  /* 0x00000010040d7291 */ /* 0x000fe2000f8f403f */
[----:B------:R-:W-:Y:S01]  /*0bd0*/  MOV R24, UR11 ;  /* 0x0000000b00187c02 */ /* 0x000fe20008000f00 */
[----:B------:R-:W-:Y:S02]  /*0be0*/  IMAD R17, R32, 0xf0400, R17 ;  /* 0x000f040020117824 */ /* 0x000fe400078e0211 */
[----:B------:R-:W-:Y:S01]  /*0bf0*/  FFMA R10, R30, R25, R34 ;  /* 0x000000191e0a7223 */ /* 0x000fe20000000022 */
[----:B------:R-:W-:Y:S01]  /*0c00*/  USHF.R.S32.HI UR15, URZ, 0x8, UR13 ;  /* 0x000000083f0f7899 */ /* 0x000fe2000801140d */
[----:B------:R-:W-:Y:S01]  /*0c10*/  MOV R32, UR12 ;  /* 0x0000000c00207c02 */ /* 0x000fe20008000f00 */
[----:B------:R-:W-:Y:S01]  /*0c20*/  @P0 FMUL R26, R26, 0.25 ;  /* 0x3e8000001a1a0820 */ /* 0x000fe20000400000 */
[----:B------:R-:W-:Y:S01]  /*0c30*/  ULOP3.LUT UR13, UR13, 0xffffff00, URZ, 0xc0, !UPT ;  /* 0xffffff000d0d7892 */ /* 0x000fe2000f8ec03f */
[----:B------:R-:W-:Y:S01]  /*0c40*/  MOV R25, UR17 ;  /* 0x0000001100197c02 */ /* 0x000fe20008000f00 */
[----:B------:R-:W-:Y:S01]  /*0c50*/  ULOP3.LUT UR12, UR19, 0xffffff00, URZ, 0xc0, !UPT ;  /* 0xffffff00130c7892 */ /* 0x000fe2000f8ec03f */
[----:B------:R-:W-:Y:S01]  /*0c60*/  IMAD R24, R24, 0x3c1, R13 ;  /* 0x000003c118187824 */ /* 0x000fe200078e020d */
[----:B------:R-:W-:Y:S01]  /*0c70*/  USHF.R.S32.HI UR18, URZ, 0x8, UR18 ;  /* 0x000000083f127899 */ /* 0x000fe20008011412 */
[----:B------:R-:W-:Y:S01]  /*0c80*/  @!P1 FMUL R26, R26, 16777216 ;  /* 0x4b8000001a1a9820 */ /* 0x000fe20000400000 */
[----:B------:R-:W-:Y:S01]  /*0c90*/  UIADD3 UR13, UR16, -UR13, URZ ;  /* 0x8000000d100d7290 */ /* 0x000fe2000fffe03f */
[----:B------:R-:W-:Y:S01]  /*0ca0*/  MOV R27, UR15 ;  /* 0x0000000f001b7c02 */ /* 0x000fe20008000f00 */
[----:B------:R-:W-:Y:S01]  /*0cb0*/  UIADD3 UR14, UR29, -UR12, URZ ;  /* 0x8000000c1d0e7290 */ /* 0x000fe2000fffe03f */
[----:B------:R-:W-:-:S02]  /*0cc0*/  IMAD R24, R25, 0xf0400, R24 ;  /* 0x000f040019187824 */ /* 0x000fc400078e0218 */
[C-C-:B------:R-:W-:Y:S01]  /*0cd0*/  FFMA R6, R30.reuse, R37, R34.reuse ;  /* 0x000000251e067223 */ /* 0x140fe20000000022 */
[--C-:B------:R-:W-:Y:S01]  /*0ce0*/  FFMA R14, R30, R33, R34.reuse ;  /* 0x000000211e0e7223 */ /* 0x100fe20000000022 */
[----:B------:R-:W-:Y:S01]  /*0cf0*/  IMAD R25, R32, 0x3c1, R13 ;  /* 0x000003c120197824 */ /* 0x000fe200078e020d */
[----:B------:R-:W-:Y:S01]  /*0d00*/  ULOP3.LUT UR15, UR22, 0xffffff00, URZ, 0xc0, !UPT ;  /* 0xffffff00160f7892 */ /* 0x000fe2000f8ec03f */
[----:B------:R-:W-:Y:S01]  /*0d10*/  FFMA R30, R30, R29, R34 ;  /* 0x0000001d1e1e7223 */ /* 0x000fe20000000022 */
[----:B------:R0:W1:Y:S01]  /*0d20*/  MUFU.RCP R32, R26 ;  /* 0x0000001a00207308 */ /* 0x0000620000001000 */
[----:B------:R-:W-:Y:S01]  /*0d30*/  MOV R34, UR18 ;  /* 0x0000001200227c02 */ /* 0x000fe20008000f00 */
[----:B------:R-:W-:Y:S01]  /*0d40*/  USHF.R.S32.HI UR19, URZ, 0x8, UR19 ;  /* 0x000000083f137899 */ /* 0x000fe20008011413 */
[----:B------:R-:W-:Y:S01]  /*0d50*/  MOV R18, UR13 ;  /* 0x0000000d00127c02 */ /* 0x000fe20008000f00 */
[----:B------:R-:W-:Y:S01]  /*0d60*/  UIADD3 UR15, UR10, -UR15, URZ ;  /* 0x8000000f0a0f7290 */ /* 0x000fe2000fffe03f */
[----:B------:R-:W-:Y:S01]  /*0d70*/  FSEL R21, R21, 1, P0 ;  /* 0x3f80000015157808 */ /* 0x000fe20000000000 */
[----:B------:R-:W-:Y:S01]  /*0d80*/  IMAD R25, R34, 0xf0400, R25 ;  /* 0x000f040022197824 */ /* 0x000fe200078e0219 */
[----:B0-----:R-:W-:Y:S01]  /*0d90*/  MOV R26, UR14 ;  /* 0x0000000e001a7c02 */ /* 0x001fe20008000f00 */
[----:B------:R-:W-:Y:S01]  /*0da0*/  FADD R29, -R23, R11 ;  /* 0x0000000b171d7221 */ /* 0x000fe20000000100 */
[----:B------:R-:W-:Y:S01]  /*0db0*/  USHF.R.S32.HI UR22, URZ, 0x8, UR22 ;  /* 0x000000083f167899 */ /* 0x000fe20008011416 */
[----:B------:R-:W-:Y:S01]  /*0dc0*/  MOV R34, UR19 ;  /* 0x0000001300227c02 */ /* 0x000fe20008000f00 */
[--C-:B------:R-:W-:Y:S01]  /*0dd0*/  IMAD R18, R18, 0x3c1, R13.reuse ;  /* 0x000003c112127824 */ /* 0x100fe200078e020d */
[----:B------:R-:W-:Y:S01]  /*0de0*/  USHF.R.S32.HI UR14, URZ, 0x8, UR23 ;  /* 0x000000083f0e7899 */ /* 0x000fe20008011417 */
[----:B------:R-:W-:Y:S01]  /*0df0*/  IMAD R11, R26, 0x3c1, R13 ;  /* 0x000003c11a0b7824 */ /* 0x000fe200078e020d */
[----:B------:R-:W-:Y:S01]  /*0e00*/  MOV R26, UR15 ;  /* 0x0000000f001a7c02 */ /* 0x000fe20008000f00 */
[----:B------:R-:W-:Y:S01]  /*0e10*/  ULOP3.LUT UR23, UR23, 0xffffff00, URZ, 0xc0, !UPT ;  /* 0xffffff0017177892 */ /* 0x000fe2000f8ec03f */
[----:B------:R-:W-:Y:S01]  /*0e20*/  @!P1 FMUL R21, R21, 16777216 ;  /* 0x4b80000015159820 */ /* 0x000fe20000400000 */
[----:B------:R-:W-:-:S02]  /*0e30*/  IMAD R18, R27, 0xf0400, R18 ;  /* 0x000f04001b127824 */ /* 0x000fc400078e0212 */
[C---:B------:R-:W-:Y:S01]  /*0e40*/  FADD R27, -R23.reuse, R7 ;  /* 0x00000007171b7221 */ /* 0x040fe20000000100 */
[----:B------:R-:W-:Y:S01]  /*0e50*/  IMAD R11, R34, 0xf0400, R11 ;  /* 0x000f0400220b7824 */ /* 0x000fe200078e020b */
[----:B------:R-:W-:Y:S01]  /*0e60*/  MOV R34, UR22 ;  /* 0x0000001600227c02 */ /* 0x000fe20008000f00 */
[----:B------:R-:W-:Y:S01]  /*0e70*/  IMAD R7, R26, 0x3c1, R13 ;  /* 0x000003c11a077824 */ /* 0x000fe200078e020d */
[----:B------:R-:W-:Y:S01]  /*0e80*/  UIADD3 UR8, UR8, -UR23, URZ ;  /* 0x8000001708087290 */ /* 0x000fe2000fffe03f */
[C---:B------:R-:W-:Y:S01]  /*0e90*/  FADD R15, -R23.reuse, R15 ;  /* 0x0000000f170f7221 */ /* 0x040fe20000000100 */
[----:B-1----:R-:W-:Y:S01]  /*0ea0*/  FMUL R32, R32, R21 ;  /* 0x0000001520207220 */ /* 0x002fe20000400000 */
[----:B------:R-:W-:Y:S01]  /*0eb0*/  ULEA.HI UR11, UR4, UR6, URZ, 0x8 ;  /* 0x00000006040b7291 */ /* 0x000fe2000f8f403f */
[----:B------:R-:W-:Y:S01]  /*0ec0*/  FADD R19, -R23, R19 ;  /* 0x0000001317137221 */ /* 0x000fe20000000100 */
[----:B------:R-:W-:Y:S01]  /*0ed0*/  UIADD3 UR13, UR5, 0x1, URZ ;  /* 0x00000001050d7890 */ /* 0x000fe2000fffe03f */
[----:B------:R-:W-:Y:S01]  /*0ee0*/  IMAD R7, R34, 0xf0400, R7 ;  /* 0x000f040022077824 */ /* 0x000fe200078e0207 */
[----:B------:R-:W-:Y:S01]  /*0ef0*/  USHF.R.S32.HI UR15, URZ, 0x8, UR24 ;  /* 0x000000083f0f7899 */ /* 0x000fe20008011418 */
[C---:B------:R-:W-:Y:S01]  /*0f00*/  FMUL R34, R32.reuse, R15 ;  /* 0x0000000f20227220 */ /* 0x040fe20000400000 */
[----:B------:R-:W-:Y:S01]  /*0f10*/  ULOP3.LUT UR24, UR24, 0xffffff00, URZ, 0xc0, !UPT ;  /* 0xffffff0018187892 */ /* 0x000fe2000f8ec03f */
[----:B------:R-:W-:Y:S01]  /*0f20*/  MOV R15, UR8 ;  /* 0x00000008000f7c02 */ /* 0x000fe20008000f00 */
[----:B------:R-:W-:Y:S01]  /*0f30*/  ULOP3.LUT UR8, UR11, 0xffffff00, URZ, 0xc0, !UPT ;  /* 0xffffff000b087892 */ /* 0x000fe2000f8ec03f */
[C---:B------:R-:W-:Y:S01]  /*0f40*/  FMUL R26, R32.reuse, R19 ;  /* 0x00000013201a7220 */ /* 0x040fe20000400000 */
[----:B------:R-:W-:Y:S01]  /*0f50*/  ULEA.HI UR10, UR4, UR13, URZ, 0x8 ;  /* 0x0000000d040a7291 */ /* 0x000fe2000f8f403f */
[C---:B------:R-:W-:Y:S01]  /*0f60*/  FMUL R27, R32.reuse, R27 ;  /* 0x0000001b201b7220 */ /* 0x040fe20000400000 */
[----:B------:R-:W-:Y:S01]  /*0f70*/  FMUL R32, R32, R29 ;  /* 0x0000001d20207220 */ /* 0x000fe20000400000 */
[----:B------:R-:W-:Y:S01]  /*0f80*/  UIADD3 UR7, UR7, -UR24, URZ ;  /* 0x8000001807077290 */ /* 0x000fe2000fffe03f */
[C-C-:B------:R-:W-:Y:S01]  /*0f90*/  FFMA R29, R31.reuse, R34, R35.reuse ;  /* 0x000000221f1d7223 */ /* 0x140fe20000000023 */
[----:B------:R-:W-:Y:S01]  /*0fa0*/  UIADD3 UR8, UR6, -UR8, URZ ;  /* 0x8000000806087290 */ /* 0x000fe2000fffe03f */
[C-C-:B------:R-:W-:Y:S01]  /*0fb0*/  FFMA R27, R31.reuse, R27, R35.reuse ;  /* 0x0000001b1f1b7223 */ /* 0x140fe20000000023 */
[----:B------:R-:W-:Y:S01]  /*0fc0*/  ULOP3.LUT UR6, UR10, 0xffffff00, URZ, 0xc0, !UPT ;  /* 0xffffff000a067892 */ /* 0x000fe2000f8ec03f */
[C-C-:B------:R-:W-:Y:S01]  /*0fd0*/  FFMA R32, R31.reuse, R32, R35.reuse ;  /* 0x000000201f207223 */ /* 0x140fe20000000023 */
[----:B------:R-:W-:Y:S01]  /*0fe0*/  MOV R34, UR14 ;  /* 0x0000000e00227c02 */ /* 0x000fe20008000f00 */
[----:B------:R-:W-:Y:S01]  /*0ff0*/  FFMA R31, R31, R26, R35 ;  /* 0x0000001a1f1f7223 */ /* 0x000fe20000000023 */
[----:B------:R-:W-:Y:S01]  /*1000*/  IMAD R15, R15, 0x3c1, R13 ;  /* 0x000003c10f0f7824 */ /* 0x000fe200078e020d */
[----:B------:R-:W-:Y:S01]  /*1010*/  MOV R26, UR7 ;  /* 0x00000007001a7c02 */ /* 0x000fe20008000f00 */
[----:B------:R-:W-:-:S02]  /*1020*/  UIADD3 UR13, UR13, -UR6, URZ ;  /* 0x800000060d0d7290 */ /* 0x000fc4000fffe03f */
[----:B------:R-:W-:Y:S01]  /*1030*/  ULEA.HI UR6, UR4, UR5, URZ, 0x8 ;  /* 0x0000000504067291 */ /* 0x000fe2000f8f403f */
[----:B------:R-:W-:Y:S01]  /*1040*/  IMAD R15, R34, 0xf0400, R15 ;  /* 0x000f0400220f7824 */ /* 0x000fe200078e020f */
[----:B------:R-:W-:Y:S01]  /*1050*/  USHF.R.S32.HI UR11, URZ, 0x8, UR11 ;  /* 0x000000083f0b7899 */ /* 0x000fe2000801140b */
[----:B------:R-:W-:Y:S01]  /*1060*/  MOV R34, UR15 ;  /* 0x0000000f00227c02 */ /* 0x000fe20008000f00 */
[----:B------:R-:W-:Y:S01]  /*1070*/  IMAD R19, R26, 0x3c1, R13 ;  /* 0x000003c11a137824 */ /* 0x000fe200078e020d */
[----:B------:R-:W-:Y:S01]  /*1080*/  MOV R26, UR8 ;  /* 0x00000008001a7c02 */ /* 0x000fe20008000f00 */
[----:B------:R-:W-:Y:S02]  /*1090*/  ULOP3.LUT UR7, UR6, 0xffffff00, URZ, 0xc0, !UPT ;  /* 0xffffff0006077892 */ /* 0x000fe4000f8ec03f */
[----:B------:R-:W-:Y:S01]  /*10a0*/  IMAD R19, R34, 0xf0400, R19 ;  /* 0x000f040022137824 */ /* 0x000fe200078e0213 */
[----:B------:R-:W-:Y:S01]  /*10b0*/  UIADD3 UR9, UR5, 0x2, URZ ;  /* 0x0000000205097890 */ /* 0x000fe2000fffe03f */
[----:B------:R-:W-:Y:S01]  /*10c0*/  MOV R34, UR11 ;  /* 0x0000000b00227c02 */ /* 0x000fe20008000f00 */
[----:B------:R-:W-:Y:S01]  /*10d0*/  UIADD3 UR7, UR5, -UR7, URZ ;  /* 0x8000000705077290 */ /* 0x000fe2000fffe03f */
[----:B------:R-:W-:Y:S01]  /*10e0*/  IMAD R21, R26, 0x3c1, R13 ;  /* 0x000003c11a157824 */ /* 0x000fe200078e020d */
[----:B------:R-:W-:-:S02]  /*10f0*/  ULEA.HI UR12, UR4, UR9, URZ, 0x8 ;  /* 0x00000009040c7291 */ /* 0x000fc4000f8f403f */
[----:B------:R-:W-:Y:S01]  /*1100*/  UIADD3 UR5, UR5, 0xf, URZ ;  /* 0x0000000f05057890 */ /* 0x000fe2000fffe03f */
[----:B------:R-:W-:Y:S01]  /*1110*/  IMAD R21, R34, 0xf0400, R21 ;  /* 0x000f040022157824 */ /* 0x000fe200078e0215 */
[----:B------:R-:W-:Y:S01]  /*1120*/  USHF.R.S32.HI UR6, URZ, 0x8, UR6 ;  /* 0x000000083f067899 */ /* 0x000fe20008011406 */
[----:B------:R-:W-:Y:S01]  /*1130*/  MOV R34, UR7 ;  /* 0x0000000700227c02 */ /* 0x000fe20008000f00 */
[----:B------:R-:W-:Y:S02]  /*1140*/  ULOP3.LUT UR14, UR12, 0xffffff00, URZ, 0xc0, !UPT ;  /* 0xffffff000c0e7892 */ /* 0x000fe4000f8ec03f */
[----:B------:R-:W-:Y:S02]  /*1150*/  ULEA.HI UR4, UR4, UR5, URZ, 0x8 ;  /* 0x0000000504047291 */ /* 0x000fe4000f8f403f */
[----:B------:R-:W-:Y:S01]  /*1160*/  IMAD R37, R34, 0x3c1, R13 ;  /* 0x000003c122257824 */ /* 0x000fe200078e020d */
[----:B------:R-:W-:Y:S01]  /*1170*/  UIADD3 UR14, UR9, -UR14, URZ ;  /* 0x8000000e090e7290 */ /* 0x000fe2000fffe03f */
[----:B------:R-:W-:Y:S01]  /*1180*/  MOV R34, UR6 ;  /* 0x0000000600227c02 */ /* 0x000fe20008000f00 */
[----:B------:R-:W-:-:S02]  /*1190*/  ULOP3.LUT UR6, UR4, 0xffffff00, URZ, 0xc0, !UPT ;  /* 0xffffff0004067892 */ /* 0x000fc4000f8ec03f */
[----:B------:R-:W-:Y:S02]  /*11a0*/  USHF.R.S32.HI UR12, URZ, 0x8, UR12 ;  /* 0x000000083f0c7899 */ /* 0x000fe4000801140c */
[----:B------:R-:W-:Y:S01]  /*11b0*/  UIADD3 UR6, UR5, -UR6, URZ ;  /* 0x8000000605067290 */ /* 0x000fe2000fffe03f */
[----:B------:R-:W-:Y:S01]  /*11c0*/  MOV R26, UR14 ;  /* 0x0000000e001a7c02 */ /* 0x000fe20008000f00 */
[----:B------:R-:W0:Y:S04]  /*11d0*/  S2UR UR5, SR_CgaCtaId ;  /* 0x00000000000579c3 */ /* 0x000e280000008800 */
[----:B------:R-:W-:Y:S01]  /*11e0*/  IMAD R23, R26, 0x3c1, R13 ;  /* 0x000003c11a177824 */ /* 0x000fe200078e020d */
[----:B------:R-:W-:Y:S01]  /*11f0*/  MOV R26, UR12 ;  /* 0x0000000c001a7c02 */ /* 0x000fe20008000f00 */
[----:B------:R-:W-:Y:S01]  /*1200*/  USHF.R.S32.HI UR10, URZ, 0x8, UR10 ;  /* 0x000000083f0a7899 */ /* 0x000fe2000801140a */
[----:B------:R-:W-:-:S03]  /*1210*/  IMAD R37, R34, 0xf0400, R37 ;  /* 0x000f040022257824 */ /* 0x000fc600078e0225 */
[----:B------:R-:W-:Y:S01]  /*1220*/  IMAD R23, R26, 0xf0400, R23 ;  /* 0x000f04001a177824 */ /* 0x000fe200078e0217 */
[----:B------:R-:W-:Y:S01]  /*1230*/  MOV R26, UR13 ;  /* 0x0000000d001a7c02 */ /* 0x000fe20008000f00 */
[----:B------:R-:W-:Y:S01]  /*1240*/  USHF.R.S32.HI UR4, URZ, 0x8, UR4 ;  /* 0x000000083f047899 */ /* 0x000fe20008011404 */
[----:B------:R-:W-:Y:S02]  /*1250*/  MOV R34, UR6 ;  /* 0x0000000600227c02 */ /* 0x000fe40008000f00 */
[----:B------:R-:W-:Y:S01]  /*1260*/  MOV R33, UR10 ;  /* 0x0000000a00217c02 */ /* 0x000fe20008000f00 */
[--C-:B------:R-:W-:Y:S01]  /*1270*/  IMAD R26, R26, 0x3c1, R13.reuse ;  /* 0x000003c11a1a7824 */ /* 0x100fe200078e020d */
[----:B------:R-:W-:Y:S01]  /*1280*/  ISETP.GE.AND P0, PT, R13, 0x3c1, PT ;  /* 0x000003c10d00780c */ /* 0x000fe20003f06270 */
[----:B------:R-:W-:Y:S01]  /*1290*/  IMAD R13, R34, 0x3c1, R13 ;  /* 0x000003c1220d7824 */ /* 0x000fe200078e020d */
[----:B------:R-:W-:Y:S01]  /*12a0*/  MOV R34, UR4 ;  /* 0x0000000400227c02 */ /* 0x000fe20008000f00 */
[----:B------:R-:W-:Y:S01]  /*12b0*/  IMAD R26, R33, 0xf0400, R26 ;  /* 0x000f0400211a7824 */ /* 0x000fe200078e021a */
[----:B------:R-:W-:Y:S01]  /*12c0*/  UMOV UR4, 0x400 ;  /* 0x0000040000047882 */ /* 0x000fe20000000000 */
[----:B------:R-:W-:Y:S01]  /*12d0*/  SHF.L.U32 R33, R2, 0xa, RZ ;  /* 0x0000000a02217819 */ /* 0x000fe200000006ff */
[----:B0-----:R-:W-:-:S03]  /*12e0*/  UPRMT UR4, UR5, 0x654, UR4 ;  /* 0x0000065405047896 */ /* 0x001fc60008000004 */
[----:B------:R-:W-:Y:S01]  /*12f0*/  LOP3.LUT R33, R33, 0xc00, RZ, 0xc0, !PT ;  /* 0x00000c0021217812 */ /* 0x000fe200078ec0ff */
[----:B------:R-:W-:Y:S01]  /*1300*/  IMAD R13, R34, 0xf0400, R13 ;  /* 0x000f0400220d7824 */ /* 0x000fe200078e020d */
[----:B------:R-:W-:Y:S02]  /*1310*/  FSETP.GEU.AND P1, PT, R8, RZ, PT ;  /* 0x000000ff0800720b */ /* 0x000fe40003f2e000 */
[C---:B------:R-:W-:Y:S02]  /*1320*/  LOP3.LUT R34, R33.reuse, R0, RZ, 0xfc, !PT ;  /* 0x0000000021227212 */ /* 0x040fe400078efcff */
[----:B------:R-:W-:-:S04]  /*1330*/  LEA.HI R35, R33, UR4, RZ, 0x1a ;  /* 0x0000000421237c11 */ /* 0x000fc8000f8fd0ff */
[----:B------:R-:W-:Y:S02]  /*1340*/  LEA R0, R34, R35, 0x2 ;  /* 0x0000002322007211 */ /* 0x000fe400078e10ff */
[----:B------:R-:W-:Y:S02]  /*1350*/  FSEL R35, R8, RZ, P1 ;  /* 0x000000ff08237208 */ /* 0x000fe40000800000 */
[----:B------:R-:W-:Y:S02]  /*1360*/  LOP3.LUT R8, R33, 0x100, RZ, 0xfc, !PT ;  /* 0x0000010021087812 */ /* 0x000fe400078efcff */
[C---:B------:R-:W-:Y:S02]  /*1370*/  FSETP.GEU.AND P1, PT, R5.reuse, RZ, PT ;  /* 0x000000ff0500720b */ /* 0x040fe40003f2e000 */
[----:B------:R-:W-:Y:S02]  /*1380*/  LEA.HI R8, R8, UR4, RZ, 0x1a ;  /* 0x0000000408087c11 */ /* 0x000fe4000f8fd0ff */
[----:B------:R-:W-:-:S02]  /*1390*/  FSEL R5, R5, RZ, P1 ;  /* 0x000000ff05057208 */ /* 0x000fc40000800000 */
[----:B------:R-:W-:Y:S01]  /*13a0*/  LEA R8, R34, R8, 0x2 ;  /* 0x0000000822087211 */ /* 0x000fe200078e10ff */
[----:B------:R-:W-:Y:S01]  /*13b0*/  STS [R0], R35 ;  /* 0x0000002300007388 */ /* 0x000fe20000000800 */
[----:B------:R-:W-:-:S03]  /*13c0*/  FSETP.GEU.AND P1, PT, R6, RZ, PT ;  /* 0x000000ff0600720b */ /* 0x000fc60003f2e000 */
[----:B------:R0:W-:Y:S01]  /*13d0*/  STS [R8+0x400], R5 ;  /* 0x0004000508007388 */ /* 0x0001e20000000800 */
[----:B------:R-:W-:Y:S02]  /*13e0*/  FSETP.GEU.AND P3, PT, R4, RZ, PT ;  /* 0x000000ff0400720b */ /* 0x000fe40003f6e000 */
[C---:B0-----:R-:W-:Y:S02]  /*13f0*/  LOP3.LUT R5, R33.reuse, 0x200, RZ, 0xfc, !PT ;  /* 0x0000020021057812 */ /* 0x041fe400078efcff */
[----:B------:R-:W-:Y:S02]  /*1400*/  LOP3.LUT R33, R33, 0x300, RZ, 0xfc, !PT ;  /* 0x0000030021217812 */ /* 0x000fe400078efcff */
[----:B------:R-:W-:Y:S02]  /*1410*/  LEA.HI R5, R5, UR4, RZ, 0x1a ;  /* 0x0000000405057c11 */ /* 0x000fe4000f8fd0ff */
[----:B------:R-:W-:Y:S02]  /*1420*/  FSEL R35, R6, RZ, P1 ;  /* 0x000000ff06237208 */ /* 0x000fe40000800000 */
[----:B------:R-:W-:-:S02]  /*1430*/  FSETP.GEU.AND P1, PT, R27, RZ, PT ;  /* 0x000000ff1b00720b */ /* 0x000fc40003f2e000 */
[----:B------:R-:W-:Y:S02]  /*1440*/  LEA.HI R33, R33, UR4, RZ, 0x1a ;  /* 0x0000000421217c11 */ /* 0x000fe4000f8fd0ff */
[----:B------:R-:W-:Y:S02]  /*1450*/  LEA R5, R34, R5, 0x2 ;  /* 0x0000000522057211 */ /* 0x000fe400078e10ff */
[----:B------:R-:W-:Y:S02]  /*1460*/  FSEL R27, R27, RZ, P1 ;  /* 0x000000ff1b1b7208 */ /* 0x000fe40000800000 */
[----:B------:R-:W-:Y:S02]  /*1470*/  FSETP.GEU.AND P2, PT, R36, RZ, PT ;  /* 0x000000ff2400720b */ /* 0x000fe40003f4e000 */
[----:B------:R-:W-:Y:S02]  /*1480*/  LEA R6, R34, R33, 0x2 ;  /* 0x0000002122067211 */ /* 0x000fe400078e10ff */
[----:B------:R-:W-:Y:S01]  /*1490*/  FSETP.GEU.AND P1, PT, R14, RZ, PT ;  /* 0x000000ff0e00720b */ /* 0x000fe20003f2e000 */
[----:B------:R0:W-:Y:S01]  /*14a0*/  STS [R5+0x800], R35 ;  /* 0x0008002305007388 */ /* 0x0001e20000000800 */
[----:B------:R-:W-:-:S02]  /*14b0*/  FSEL R33, R4, RZ, P3 ;  /* 0x000000ff04217208 */ /* 0x000fc40001800000 */
[----:B------:R-:W-:Y:S02]  /*14c0*/  FSETP.GEU.AND P5, PT, R32, RZ, PT ;  /* 0x000000ff2000720b */ /* 0x000fe40003fae000 */
[----:B------:R-:W-:Y:S02]  /*14d0*/  FSETP.GEU.AND P4, PT, R9, RZ, PT ;  /* 0x000000ff0900720b */ /* 0x000fe40003f8e000 */
[----:B------:R-:W-:Y:S01]  /*14e0*/  FSETP.GEU.AND P3, PT, R22, RZ, PT ;  /* 0x000000ff1600720b */ /* 0x000fe20003f6e000 */
[----:B------:R1:W-:Y:S01]  /*14f0*/  STS [R6+0xc00], R27 ;  /* 0x000c001b06007388 */ /* 0x0003e20000000800 */
[----:B------:R-:W-:Y:S02]  /*1500*/  FSEL R14, R14, RZ, P1 ;  /* 0x000000ff0e0e7208 */ /* 0x000fe40000800000 */
[----:B0-----:R-:W-:Y:S02]  /*1510*/  FSEL R35, R36, RZ, P2 ;  /* 0x000000ff24237208 */ /* 0x001fe40001000000 */
[----:B------:R-:W-:-:S02]  /*1520*/  FSETP.GEU.AND P2, PT, R10, RZ, PT ;  /* 0x000000ff0a00720b */ /* 0x000fc40003f4e000 */
[----:B------:R-:W-:Y:S02]  /*1530*/  FSETP.GEU.AND P1, PT, R29, RZ, PT ;  /* 0x000000ff1d00720b */ /* 0x000fe40003f2e000 */
[----:B------:R-:W-:Y:S02]  /*1540*/  FSEL R9, R9, RZ, P4 ;  /* 0x000000ff09097208 */ /* 0x000fe40002000000 */
[----:B-1----:R-:W-:Y:S01]  /*1550*/  FSEL R27, R32, RZ, P5 ;  /* 0x000000ff201b7208 */ /* 0x002fe20002800000 */
[----:B------:R0:W-:Y:S01]  /*1560*/  STS [R0+0x100], R33 ;  /* 0x0001002100007388 */ /* 0x0001e20000000800 */
[----:B------:R-:W-:Y:S02]  /*1570*/  FSEL R22, R22, RZ, P3 ;  /* 0x000000ff16167208 */ /* 0x000fe40001800000 */
[----:B------:R-:W-:Y:S01]  /*1580*/  FSETP.GEU.AND P4, PT, R28, RZ, PT ;  /* 0x000000ff1c00720b */ /* 0x000fe20003f8e000 */
[----:B------:R-:W-:Y:S01]  /*1590*/  STS [R8+0x500], R35 ;  /* 0x0005002308007388 */ /* 0x000fe20000000800 */
[----:B------:R-:W-:-:S02]  /*15a0*/  FSEL R10, R10, RZ, P2 ;  /* 0x000000ff0a0a7208 */ /* 0x000fc40001000000 */
[----:B------:R-:W-:Y:S01]  /*15b0*/  FSETP.GEU.AND P3, PT, R20, RZ, PT ;  /* 0x000000ff1400720b */ /* 0x000fe20003f6e000 */
[----:B------:R1:W-:Y:S01]  /*15c0*/  STS [R5+0x900], R14 ;  /* 0x0009000e05007388 */ /* 0x0003e20000000800 */
[----:B------:R-:W-:Y:S02]  /*15d0*/  FSEL R29, R29, RZ, P1 ;  /* 0x000000ff1d1d7208 */ /* 0x000fe40000800000 */
[----:B------:R-:W-:Y:S01]  /*15e0*/  FSETP.GEU.AND P2, PT, R30, RZ, PT ;  /* 0x000000ff1e00720b */ /* 0x000fe20003f4e000 */
[----:B------:R2:W-:Y:S01]  /*15f0*/  STS [R6+0xd00], R27 ;  /* 0x000d001b06007388 */ /* 0x0005e20000000800 */
[----:B------:R-:W-:Y:S02]  /*1600*/  FSETP.GEU.AND P1, PT, R31, RZ, PT ;  /* 0x000000ff1f00720b */ /* 0x000fe40003f2e000 */
[----:B0-----:R-:W-:Y:S01]  /*1610*/  FSEL R33, R28, RZ, P4 ;  /* 0x000000ff1c217208 */ /* 0x001fe20002000000 */
[----:B------:R-:W-:Y:S01]  /*1620*/  STS [R0+0x200], R9 ;  /* 0x0002000900007388 */ /* 0x000fe20000000800 */
[----:B------:R-:W-:-:S02]  /*1630*/  FSEL R30, R30, RZ, P2 ;  /* 0x000000ff1e1e7208 */ /* 0x000fc40001000000 */
[----:B-1----:R-:W-:Y:S01]  /*1640*/  FSEL R14, R31, RZ, P1 ;  /* 0x000000ff1f0e7208 */ /* 0x002fe20000800000 */
[----:B------:R-:W-:Y:S01]  /*1650*/  STS [R8+0x600], R22 ;  /* 0x0006001608007388 */ /* 0x000fe20000000800 */
[----:B--2---:R-:W-:-:S03]  /*1660*/  FSEL R27, R20, RZ, P3 ;  /* 0x000000ff141b7208 */ /* 0x004fc60001800000 */
[----:B------:R-:W-:Y:S04]  /*1670*/  STS [R5+0xa00], R10 ;  /* 0x000a000a05007388 */ /* 0x000fe80000000800 */
[----:B------:R-:W-:Y:S04]  /*1680*/  STS [R6+0xe00], R29 ;  /* 0x000e001d06007388 */ /* 0x000fe80000000800 */
[----:B------:R0:W-:Y:S04]  /*1690*/  STS [R0+0x300], R33 ;  /* 0x0003002100007388 */ /* 0x0001e80000000800 */
[----:B------:R-:W-:Y:S04]  /*16a0*/  STS [R8+0x700], R27 ;  /* 0x0007001b08007388 */ /* 0x000fe80000000800 */
[----:B------:R1:W-:Y:S04]  /*16b0*/  STS [R5+0xb00], R30 ;  /* 0x000b001e05007388 */ /* 0x0003e80000000800 */
[----:B------:R-:W-:Y:S01]  /*16c0*/  STS [R6+0xf00], R14 ;  /* 0x000f000e06007388 */ /* 0x000fe20000000800 */
[----:B------:R-:W-:-:S04]  /*16d0*/  LOP3.LUT R2, R2, 0xff, RZ, 0xc0, !PT ;  /* 0x000000ff02027812 */ /* 0x000fc800078ec0ff */
[----:B0-----:R-:W-:Y:S01]  /*16e0*/  LEA R0, R2, UR4, 0x2 ;  /* 0x0000000402007c11 */ /* 0x001fe2000f8e10ff */
[----:B------:R-:W-:Y:S08]  /*16f0*/  BAR.SYNC.DEFER_BLOCKING 0x0 ;  /* 0x0000000000007b1d */ /* 0x000ff00000010000 */
[----:B-1----:R-:W0:Y:S01]  /*1700*/  LDC.64 R4, c[0x0][0x238] ;  /* 0x00008e00ff047b82 */ /* 0x002e220000000a00 */
[----:B------:R-:W1:Y:S04]  /*1710*/  LDS R2, [R0] ;  /* 0x0000000000027984 */ /* 0x000e680000000800 */
[----:B------:R-:W2:Y:S04]  /*1720*/  LDS R9, [R0+0x404] ;  /* 0x0004040000097984 */ /* 0x000ea80000000800 */
[----:B------:R-:W3:Y:S04]  /*1730*/  LDS R34, [R0+0x808] ;  /* 0x0008080000227984 */ /* 0x000ee80000000800 */
[----:B------:R-:W4:Y:S04]  /*1740*/  LDS R35, [R0+0xc0c] ;  /* 0x000c0c0000237984 */ /* 0x000f280000000800 */
[----:B------:R-:W5:Y:S01]  /*1750*/  LDS R33, [R0+0x1010] ;  /* 0x0010100000217984 */ /* 0x000f620000000800 */
[----:B0-----:R-:W-:-:S03]  /*1760*/  IMAD.WIDE R36, R37, 0x4, R4 ;  /* 0x0000000425247825 */ /* 0x001fc600078e0204 */
[----:B------:R-:W0:Y:S04]  /*1770*/  LDS R32, [R0+0x1414] ;  /* 0x0014140000207984 */ /* 0x000e280000000800 */
[----:B------:R-:W0:Y:S04]  /*1780*/  LDS R31, [R0+0x1818] ;  /* 0x00181800001f7984 */ /* 0x000e280000000800 */
[----:B------:R-:W0:Y:S04]  /*1790*/  LDS R30, [R0+0x1c1c] ;  /* 0x001c1c00001e7984 */ /* 0x000e280000000800 */
[----:B------:R-:W0:Y:S04]  /*17a0*/  LDS R29, [R0+0x2020] ;  /* 0x00202000001d7984 */ /* 0x000e280000000800 */
[----:B------:R-:W0:Y:S04]  /*17b0*/  LDS R28, [R0+0x2424] ;  /* 0x00242400001c7984 */ /* 0x000e280000000800 */
[----:B------:R-:W0:Y:S04]  /*17c0*/  LDS R22, [R0+0x2828] ;  /* 0x0028280000167984 */ /* 0x000e280000000800 */
[----:B------:R-:W0:Y:S04]  /*17d0*/  LDS R14, [R0+0x2c2c] ;  /* 0x002c2c00000e7984 */ /* 0x000e280000000800 */
[----:B------:R-:W0:Y:S04]  /*17e0*/  LDS R10, [R0+0x3030] ;  /* 0x00303000000a7984 */ /* 0x000e280000000800 */
[----:B-1----:R1:W-:Y:S04]  /*17f0*/  @!P0 STG.E desc[UR20][R36.64], R2 ;  /* 0x0000000224008986 */ /* 0x0023e8000c101914 */
[----:B------:R-:W0:Y:S04]  /*1800*/  LDS R6, [R0+0x3434] ;  /* 0x0034340000067984 */ /* 0x000e280000000800 */
[----:B------:R-:W0:Y:S01]  /*1810*/  LDS R2, [R0+0x3838] ;  /* 0x0038380000027984 */ /* 0x000e220000000800 */
[----:B------:R-:W-:-:S05]  /*1820*/  IMAD.WIDE R26, R26, 0x4, R4 ;  /* 0x000000041a1a7825 */ /* 0x000fca00078e0204 */
[----:B--2---:R2:W-:Y:S01]  /*1830*/  @!P0 STG.E desc[UR20][R26.64], R9 ;  /* 0x000000091a008986 */ /* 0x0045e2000c101914 */
[----:B------:R-:W-:-:S04]  /*1840*/  IMAD.WIDE R20, R21, 0x4, R4 ;  /* 0x0000000415147825 */ /* 0x000fc800078e0204 */
[----:B-1----:R-:W-:-:S04]  /*1850*/  IMAD.WIDE R36, R19, 0x4, R4 ;  /* 0x0000000413247825 */ /* 0x002fc800078e0204 */
[----:B--2---:R-:W-:-:S05]  /*1860*/  IMAD.WIDE R8, R23, 0x4, R4 ;  /* 0x0000000417087825 */ /* 0x004fca00078e0204 */
[----:B---3--:R1:W-:Y:S01]  /*1870*/  @!P0 STG.E desc[UR20][R8.64], R34 ;  /* 0x0000002208008986 */ /* 0x0083e2000c101914 */
[----:B------:R-:W-:-:S03]  /*1880*/  IMAD.WIDE R26, R11, 0x4, R4 ;  /* 0x000000040b1a7825 */ /* 0x000fc600078e0204 */
[----:B----4-:R2:W-:Y:S01]  /*1890*/  @!P0 STG.E desc[UR20][R20.64], R35 ;  /* 0x0000002314008986 */ /* 0x0105e2000c101914 */
[----:B------:R-:W-:-:S03]  /*18a0*/  IMAD.WIDE R18, R18, 0x4, R4 ;  /* 0x0000000412127825 */ /* 0x000fc600078e0204 */
[----:B-----5:R3:W-:Y:S01]  /*18b0*/  @!P0 STG.E desc[UR20][R36.64], R33 ;  /* 0x0000002124008986 */ /* 0x0207e2000c101914 */
[----:B-1----:R-:W-:-:S04]  /*18c0*/  IMAD.WIDE R8, R15, 0x4, R4 ;  /* 0x000000040f087825 */ /* 0x002fc800078e0204 */
[--C-:B--2---:R-:W-:Y:S01]  /*18d0*/  IMAD.WIDE R20, R7, 0x4, R4.reuse ;  /* 0x0000000407147825 */ /* 0x104fe200078e0204 */
[----:B0-----:R0:W-:Y:S03]  /*18e0*/  @!P0 STG.E desc[UR20][R8.64], R32 ;  /* 0x0000002008008986 */ /* 0x0011e6000c101914 */
[--C-:B------:R-:W-:Y:S01]  /*18f0*/  IMAD.WIDE R34, R25, 0x4, R4.reuse ;  /* 0x0000000419227825 */ /* 0x100fe200078e0204 */
[----:B------:R1:W-:Y:S03]  /*1900*/  @!P0 STG.E desc[UR20][R20.64], R31 ;  /* 0x0000001f14008986 */ /* 0x0003e6000c101914 */
[--C-:B------:R-:W-:Y:S01]  /*1910*/  IMAD.WIDE R24, R24, 0x4, R4.reuse ;  /* 0x0000000418187825 */ /* 0x100fe200078e0204 */
[----:B------:R2:W-:Y:S03]  /*1920*/  @!P0 STG.E desc[UR20][R26.64], R30 ;  /* 0x0000001e1a008986 */ /* 0x0005e6000c101914 */
[--C-:B---3--:R-:W-:Y:S01]  /*1930*/  IMAD.WIDE R36, R17, 0x4, R4.reuse ;  /* 0x0000000411247825 */ /* 0x108fe200078e0204 */
[----:B------:R2:W-:Y:S03]  /*1940*/  @!P0 STG.E desc[UR20][R34.64], R29 ;  /* 0x0000001d22008986 */ /* 0x0005e6000c101914 */
[--C-:B------:R-:W-:Y:S01]  /*1950*/  IMAD.WIDE R16, R16, 0x4, R4.reuse ;  /* 0x0000000410107825 */ /* 0x100fe200078e0204 */
[----:B------:R2:W-:Y:S03]  /*1960*/  @!P0 STG.E desc[UR20][R24.64], R28 ;  /* 0x0000001c18008986 */ /* 0x0005e6000c101914 */
[--C-:B0-----:R-:W-:Y:S01]  /*1970*/  IMAD.WIDE R8, R12, 0x4, R4.reuse ;  /* 0x000000040c087825 */ /* 0x101fe200078e0204 */
[----:B------:R2:W-:Y:S03]  /*1980*/  @!P0 STG.E desc[UR20][R18.64], R22 ;  /* 0x0000001612008986 */ /* 0x0005e6000c101914 */
[----:B-1----:R-:W-:Y:S01]  /*1990*/  IMAD.WIDE R20, R3, 0x4, R4 ;  /* 0x0000000403147825 */ /* 0x002fe200078e0204 */
[----:B------:R2:W-:Y:S04]  /*19a0*/  @!P0 STG.E desc[UR20][R36.64], R14 ;  /* 0x0000000e24008986 */ /* 0x0005e8000c101914 */
[----:B------:R2:W-:Y:S04]  /*19b0*/  @!P0 STG.E desc[UR20][R16.64], R10 ;  /* 0x0000000a10008986 */ /* 0x0005e8000c101914 */
[----:B------:R2:W-:Y:S04]  /*19c0*/  @!P0 STG.E desc[UR20][R8.64], R6 ;  /* 0x0000000608008986 */ /* 0x0005e8000c101914 */
[----:B------:R2:W-:Y:S01]  /*19d0*/  @!P0 STG.E desc[UR20][R20.64], R2 ;  /* 0x0000000214008986 */ /* 0x0005e2000c101914 */
[----:B------:R-:W-:Y:S05]  /*19e0*/  @P0 EXIT ;  /* 0x000000000000094d */ /* 0x000fea0003800000 */
[----:B------:R-:W0:Y:S01]  /*19f0*/  LDS R3, [R0+0x3c3c] ;  /* 0x003c3c0000037984 */ /* 0x000e220000000800 */
[----:B------:R-:W-:-:S05]  /*1a00*/  IMAD.WIDE R4, R13, 0x4, R4 ;  /* 0x000000040d047825 */ /* 0x000fca00078e0204 */
[----:B0-----:R-:W-:Y:S01]  /*1a10*/  STG.E desc[UR20][R4.64], R3 ;  /* 0x0000000304007986 */ /* 0x001fe2000c101914 */
[----:B------:R-:W-:Y:S05]  /*1a20*/  EXIT ;  /* 0x000000000000794d */ /* 0x000fea0003800000 */
.L_x_0:
[----:B------:R-:W-:-:S00]  /*1a30*/  BRA `(.L_x_0) ;  /* 0xfffffffc00fc7947 */ /* 0x000fc0000383ffff */
[----:B------:R-:W-:-:S00]  /*1a40*/  NOP ;  /* 0x0000000000007918 */ /* 0x000fc00000000000 */
        /* <DEDUP_REMOVED lines=11> */
.L_x_1:


//--------------------- .nv.global.init           --------------------------
	.section	.nv.global.init,"aw",@progbits
.nv.global.init:
	.type		_$_str,@object
	.size		_$_str,(_$_str_$_2 - _$_str)
_$_str:
        /*0000*/ 	.byte	0x5f, 0x5f, 0x43, 0x55, 0x44, 0x41, 0x5f, 0x46, 0x54, 0x5a, 0x00
	.type		_$_str_$_2,@object
	.size		_$_str_$_2,(.L_1 - _$_str_$_2)
_$_str_$_2:
        /*000b*/ 	.byte	0x5f, 0x5f, 0x43, 0x55, 0x44, 0x41, 0x5f, 0x50, 0x52, 0x45, 0x43, 0x5f, 0x53, 0x51, 0x52, 0x54
        /*001b*/ 	.byte	0x00
.L_1:


//--------------------- .nv.shared.triton_poi_fused__native_batch_norm_legit_no_training_relu_8 --------------------------
	.section	.nv.shared.triton_poi_fused__native_batch_norm_legit_no_training_relu_8,"aw",@nobits
	.sectionflags	@""
	.align	16
	.zero		1024


//--------------------- .nv.constant0.triton_poi_fused__native_batch_norm_legit_no_training_relu_8 --------------------------
	.section	.nv.constant0.triton_poi_fused__native_batch_norm_legit_no_training_relu_8,"a",@progbits
	.sectionflags	@""
	.align	4
.nv.constant0.triton_poi_fused__native_batch_norm_legit_no_training_relu_8:
	.zero		584
